	.headerflags	@"EF_CUDA_TEXMODE_UNIFIED EF_CUDA_64BIT_ADDRESS EF_CUDA_ACCELERATORS EF_CUDA_SM90 EF_CUDA_VIRTUAL_SM(EF_CUDA_SM90)"
	.elftype	@"ET_EXEC"


//--------------------- .nv.info                  --------------------------
	.section	.nv.info,"",@"SHT_CUDA_INFO"
	.align	4


	//----- nvinfo : EIATTR_REGCOUNT
	.align		4
        /*0000*/ 	.byte	0x04, 0x2f
        /*0002*/ 	.short	(.L_1 - .L_0)
	.align		4
.L_0:
        /*0004*/ 	.word	index@(triton_poi_fused_convolution_24)
        /*0008*/ 	.word	0x00000020


	//----- nvinfo : EIATTR_MIN_STACK_SIZE
	.align		4
.L_1:
        /*000c*/ 	.byte	0x04, 0x12
        /*000e*/ 	.short	(.L_3 - .L_2)
	.align		4
.L_2:
        /*0010*/ 	.word	index@(triton_poi_fused_convolution_24)
        /*0014*/ 	.word	0x00000000


	//----- nvinfo : EIATTR_FRAME_SIZE
	.align		4
.L_3:
        /*0018*/ 	.byte	0x04, 0x11
        /*001a*/ 	.short	(.L_5 - .L_4)
	.align		4
.L_4:
        /*001c*/ 	.word	index@(triton_poi_fused_convolution_24)
        /*0020*/ 	.word	0x00000000


	//----- nvinfo : EIATTR_MIN_STACK_SIZE
	.align		4
.L_5:
        /*0024*/ 	.byte	0x04, 0x12
        /*0026*/ 	.short	(.L_7 - .L_6)
	.align		4
.L_6:
        /*0028*/ 	.word	index@(triton_poi_fused_convolution_24)
        /*002c*/ 	.word	0x00000000
.L_7:


//--------------------- .nv.info.triton_poi_fused_convolution_24 --------------------------
	.section	.nv.info.triton_poi_fused_convolution_24,"",@"SHT_CUDA_INFO"
	.sectionflags	@""
	.align	4


	//----- nvinfo : EIATTR_CUDA_API_VERSION
	.align		4
        /*0000*/ 	.byte	0x04, 0x37
        /*0002*/ 	.short	(.L_9 - .L_8)
.L_8:
        /*0004*/ 	.word	0x0000007c


	//----- nvinfo : EIATTR_KPARAM_INFO
	.align		4
.L_9:
        /*0008*/ 	.byte	0x04, 0x17
        /*000a*/ 	.short	(.L_11 - .L_10)
.L_10:
        /*000c*/ 	.word	0x00000000
        /*0010*/ 	.short	0x0004
        /*0012*/ 	.short	0x001c
        /*0014*/ 	.byte	0x00, 0xf0, 0x11, 0x00


	//----- nvinfo : EIATTR_KPARAM_INFO
	.align		4
.L_11:
        /*0018*/ 	.byte	0x04, 0x17
        /*001a*/ 	.short	(.L_13 - .L_12)
.L_12:
        /*001c*/ 	.word	0x00000000
        /*0020*/ 	.short	0x0003
        /*0022*/ 	.short	0x0018
        /*0024*/ 	.byte	0x00, 0xf0, 0x11, 0x00


	//----- nvinfo : EIATTR_KPARAM_INFO
	.align		4
.L_13:
        /*0028*/ 	.byte	0x04, 0x17
        /*002a*/ 	.short	(.L_15 - .L_14)
.L_14:
        /*002c*/ 	.word	0x00000000
        /*0030*/ 	.short	0x0002
        /*0032*/ 	.short	0x0010
        /*0034*/ 	.byte	0x00, 0xf4, 0x21, 0x00


	//----- nvinfo : EIATTR_KPARAM_INFO
	.align		4
.L_15:
        /*0038*/ 	.byte	0x04, 0x17
        /*003a*/ 	.short	(.L_17 - .L_16)
.L_16:
        /*003c*/ 	.word	0x00000000
        /*0040*/ 	.short	0x0001
        /*0042*/ 	.short	0x0008
        /*0044*/ 	.byte	0x00, 0xf4, 0x21, 0x00


	//----- nvinfo : EIATTR_KPARAM_INFO
	.align		4
.L_17:
        /*0048*/ 	.byte	0x04, 0x17
        /*004a*/ 	.short	(.L_19 - .L_18)
.L_18:
        /*004c*/ 	.word	0x00000000
        /*0050*/ 	.short	0x0000
        /*0052*/ 	.short	0x0000
        /*0054*/ 	.byte	0x00, 0xf4, 0x21, 0x00


	//----- nvinfo : EIATTR_SPARSE_MMA_MASK
	.align		4
.L_19:
        /*0058*/ 	.byte	0x03, 0x50
        /*005a*/ 	.short	0x0000


	//----- nvinfo : EIATTR_MAXREG_COUNT
	.align		4
        /*005c*/ 	.byte	0x03, 0x1b
        /*005e*/ 	.short	0x00ff


	//----- nvinfo : EIATTR_EXIT_INSTR_OFFSETS
	.align		4
        /*0060*/ 	.byte	0x04, 0x1c
        /*0062*/ 	.short	(.L_21 - .L_20)


	//   ....[0]....
.L_20:
        /*0064*/ 	.word	0x00000840


	//   ....[1]....
        /*0068*/ 	.word	0x00000860


	//----- nvinfo : EIATTR_REQNTID
	.align		4
.L_21:
        /*006c*/ 	.byte	0x04, 0x10
        /*006e*/ 	.short	(.L_23 - .L_22)
.L_22:
        /*0070*/ 	.word	0x00000100
        /*0074*/ 	.word	0x00000001
        /*0078*/ 	.word	0x00000001


	//----- nvinfo : EIATTR_CBANK_PARAM_SIZE
	.align		4
.L_23:
        /*007c*/ 	.byte	0x03, 0x19
        /*007e*/ 	.short	0x0020


	//----- nvinfo : EIATTR_PARAM_CBANK
	.align		4
        /*0080*/ 	.byte	0x04, 0x0a
        /*0082*/ 	.short	(.L_25 - .L_24)
	.align		4
.L_24:
        /*0084*/ 	.word	index@(.nv.constant0.triton_poi_fused_convolution_24)
        /*0088*/ 	.short	0x0210
        /*008a*/ 	.short	0x0020


	//----- nvinfo : EIATTR_SW_WAR
	.align		4
.L_25:
        /*008c*/ 	.byte	0x04, 0x36
        /*008e*/ 	.short	(.L_27 - .L_26)
.L_26:
        /*0090*/ 	.word	0x00000008
.L_27:


//--------------------- .nv.callgraph             --------------------------
	.section	.nv.callgraph,"",@"SHT_CUDA_CALLGRAPH"
	.align	4
	.sectionentsize	8
	.align		4
        /*0000*/ 	.word	0x00000000
	.align		4
        /*0004*/ 	.word	0xffffffff
	.align		4
        /*0008*/ 	.word	0x00000000
	.align		4
        /*000c*/ 	.word	0xfffffffe
	.align		4
        /*0010*/ 	.word	0x00000000
	.align		4
        /*0014*/ 	.word	0xfffffffd
	.align		4
        /*0018*/ 	.word	0x00000000
	.align		4
        /*001c*/ 	.word	0xfffffffc


//--------------------- .text.triton_poi_fused_convolution_24 --------------------------
	.section	.text.triton_poi_fused_convolution_24,"ax",@progbits
	.sectionflags	@"SHF_BARRIERS=1"
	.align	128
        .global         triton_poi_fused_convolution_24
        .type           triton_poi_fused_convolution_24,@function
        .size           triton_poi_fused_convolution_24,(.L_x_1 - triton_poi_fused_convolution_24)
        .other          triton_poi_fused_convolution_24,@"STO_CUDA_ENTRY STV_DEFAULT"
triton_poi_fused_convolution_24:
.text.triton_poi_fused_convolution_24:
[----:B------:R-:W0:Y:S01]  /*0000*/  LDC R1, c[0x0][0x28] ;  /* 0x00000a00ff017b82 */ /* 0x000e220000000800 */
[----:B------:R-:W1:Y:S07]  /*0010*/  S2R R20, SR_TID.X ;  /* 0x0000000000147919 */ /* 0x000e6e0000002100 */
[----:B------:R-:W2:Y:S01]  /*0020*/  S2UR UR5, SR_CgaCtaId ;  /* 0x00000000000579c3 */ /* 0x000ea20000008800 */
[----:B------:R-:W-:Y:S01]  /*0030*/  UMOV UR4, 0x400 ;  /* 0x0000040000047882 */ /* 0x000fe20000000000 */
[----:B------:R-:W-:Y:S01]  /*0040*/  CS2R R6, SRZ ;  /* 0x0000000000067805 */ /* 0x000fe2000001ff00 */
[----:B------:R-:W3:Y:S01]  /*0050*/  S2R R3, SR_CTAID.X ;  /* 0x0000000000037919 */ /* 0x000ee20000002500 */
[----:B------:R-:W-:Y:S01]  /*0060*/  ULDC.64 UR6, c[0x0][0x208] ;  /* 0x0000820000067ab9 */ /* 0x000fe20000000a00 */
[----:B------:R-:W-:Y:S01]  /*0070*/  CS2R R10, SRZ ;  /* 0x00000000000a7805 */ /* 0x000fe2000001ff00 */
[----:B------:R-:W4:Y:S02]  /*0080*/  S2R R2, SR_CTAID.Y ;  /* 0x0000000000027919 */ /* 0x000f240000002600 */
[----:B------:R-:W5:Y:S01]  /*0090*/  LDC.64 R22, c[0x0][0x210] ;  /* 0x00008400ff167b82 */ /* 0x000f620000000a00 */
[----:B--2---:R-:W-:Y:S01]  /*00a0*/  UPRMT UR4, UR5, 0x654, UR4 ;  /* 0x0000065405047896 */ /* 0x004fe20008000004 */
[----:B-1----:R-:W-:Y:S01]  /*00b0*/  SHF.R.U32.HI R13, RZ, 0x2, R20 ;  /* 0x00000002ff0d7819 */ /* 0x002fe20000011614 */
[----:B------:R-:W-:-:S02]  /*00c0*/  IMAD.SHL.U32 R0, R20, 0x4, RZ ;  /* 0x0000000414007824 */ /* 0x000fc400078e00ff */
[----:B------:R-:W-:Y:S01]  /*00d0*/  IMAD.SHL.U32 R9, R20, 0x400, RZ ;  /* 0x0000040014097824 */ /* 0x000fe200078e00ff */
[----:B------:R-:W-:Y:S01]  /*00e0*/  SGXT.U32 R13, R13, 0x6 ;  /* 0x000000060d0d781a */ /* 0x000fe20000000000 */
[----:B---3--:R-:W-:-:S03]  /*00f0*/  IMAD.SHL.U32 R3, R3, 0x10, RZ ;  /* 0x0000001003037824 */ /* 0x008fc600078e00ff */
[----:B----4-:R-:W-:Y:S02]  /*0100*/  PRMT R27, R13, 0x6540, R2 ;  /* 0x000065400d1b7816 */ /* 0x010fe40000000002 */
[----:B------:R-:W-:Y:S02]  /*0110*/  LOP3.LUT R4, R3, 0xc, R0, 0xf8, !PT ;  /* 0x0000000c03047812 */ /* 0x000fe400078ef800 */
[----:B------:R-:W-:Y:S02]  /*0120*/  LOP3.LUT R12, R9, 0xc00, RZ, 0xc0, !PT ;  /* 0x00000c00090c7812 */ /* 0x000fe400078ec0ff */
[----:B------:R-:W-:Y:S02]  /*0130*/  CS2R R8, SRZ ;  /* 0x0000000000087805 */ /* 0x000fe4000001ff00 */
[----:B------:R-:W-:Y:S01]  /*0140*/  ISETP.GE.AND P0, PT, R4, 0x40, PT ;  /* 0x000000400400780c */ /* 0x000fe20003f06270 */
[----:B------:R-:W-:Y:S01]  /*0150*/  IMAD R27, R27, 0x40, R4 ;  /* 0x000000401b1b7824 */ /* 0x000fe200078e0204 */
[----:B------:R-:W-:-:S02]  /*0160*/  LOP3.LUT R28, R12, R13, RZ, 0xfc, !PT ;  /* 0x0000000d0c1c7212 */ /* 0x000fc400078efcff */
[----:B------:R-:W-:Y:S02]  /*0170*/  CS2R R4, SRZ ;  /* 0x0000000000047805 */ /* 0x000fe4000001ff00 */
[C---:B------:R-:W-:Y:S01]  /*0180*/  LEA.HI R21, R12.reuse, UR4, RZ, 0x1c ;  /* 0x000000040c157c11 */ /* 0x040fe2000f8fe0ff */
[C---:B------:R-:W-:Y:S01]  /*0190*/  VIADD R19, R27.reuse, 0x1000 ;  /* 0x000010001b137836 */ /* 0x040fe20000000000 */
[C---:B------:R-:W-:Y:S01]  /*01a0*/  LOP3.LUT R13, R12.reuse, 0x100, RZ, 0xfc, !PT ;  /* 0x000001000c0d7812 */ /* 0x040fe200078efcff */
[--C-:B-----5:R-:W-:Y:S01]  /*01b0*/  IMAD.WIDE R16, R27, 0x4, R22.reuse ;  /* 0x000000041b107825 */ /* 0x120fe200078e0216 */
[C---:B------:R-:W-:Y:S02]  /*01c0*/  LOP3.LUT R14, R12.reuse, 0x200, RZ, 0xfc, !PT ;  /* 0x000002000c0e7812 */ /* 0x040fe400078efcff */
[----:B------:R-:W-:Y:S01]  /*01d0*/  LOP3.LUT R12, R12, 0x300, RZ, 0xfc, !PT ;  /* 0x000003000c0c7812 */ /* 0x000fe200078efcff */
[----:B------:R-:W-:Y:S01]  /*01e0*/  IMAD.WIDE R18, R19, 0x4, R22 ;  /* 0x0000000413127825 */ /* 0x000fe200078e0216 */
[----:B------:R-:W-:Y:S01]  /*01f0*/  LEA.HI R13, R13, UR4, RZ, 0x1c ;  /* 0x000000040d0d7c11 */ /* 0x000fe2000f8fe0ff */
[----:B------:R1:W2:Y:S01]  /*0200*/  @!P0 LDG.E.EL.128 R4, desc[UR6][R16.64] ;  /* 0x0000000610048981 */ /* 0x0002a2000c2e1d00 */
[----:B------:R-:W-:Y:S01]  /*0210*/  LEA.HI R25, R14, UR4, RZ, 0x1c ;  /* 0x000000040e197c11 */ /* 0x000fe2000f8fe0ff */
[----:B------:R-:W-:Y:S01]  /*0220*/  VIADD R29, R27, 0x2000 ;  /* 0x000020001b1d7836 */ /* 0x000fe20000000000 */
[----:B------:R-:W-:Y:S01]  /*0230*/  LEA.HI R15, R12, UR4, RZ, 0x1c ;  /* 0x000000040c0f7c11 */ /* 0x000fe2000f8fe0ff */
[C---:B------:R-:W-:Y:S01]  /*0240*/  IMAD R21, R28.reuse, 0x4, R21 ;  /* 0x000000041c157824 */ /* 0x040fe200078e0215 */
[----:B------:R3:W4:Y:S01]  /*0250*/  @!P0 LDG.E.EL.128 R8, desc[UR6][R18.64] ;  /* 0x0000000612088981 */ /* 0x000722000c2e1d00 */
[----:B------:R-:W-:-:S02]  /*0260*/  IMAD R24, R28, 0x4, R13 ;  /* 0x000000041c187824 */ /* 0x000fc400078e020d */
[C---:B------:R-:W-:Y:S01]  /*0270*/  IMAD R25, R28.reuse, 0x4, R25 ;  /* 0x000000041c197824 */ /* 0x040fe200078e0219 */
[----:B------:R-:W-:Y:S01]  /*0280*/  CS2R R12, SRZ ;  /* 0x00000000000c7805 */ /* 0x000fe2000001ff00 */
[----:B------:R-:W-:Y:S01]  /*0290*/  IMAD R28, R28, 0x4, R15 ;  /* 0x000000041c1c7824 */ /* 0x000fe200078e020f */
[----:B------:R-:W-:Y:S01]  /*02a0*/  CS2R R14, SRZ ;  /* 0x00000000000e7805 */ /* 0x000fe2000001ff00 */
[----:B-1----:R-:W-:Y:S02]  /*02b0*/  VIADD R17, R27, 0x3000 ;  /* 0x000030001b117836 */ /* 0x002fe40000000000 */
[----:B------:R-:W-:Y:S01]  /*02c0*/  IMAD.WIDE R26, R29, 0x4, R22 ;  /* 0x000000041d1a7825 */ /* 0x000fe200078e0216 */
[----:B---3--:R-:W-:-:S03]  /*02d0*/  CS2R R18, SRZ ;  /* 0x0000000000127805 */ /* 0x008fc6000001ff00 */
[----:B------:R-:W-:Y:S01]  /*02e0*/  IMAD.WIDE R22, R17, 0x4, R22 ;  /* 0x0000000411167825 */ /* 0x000fe200078e0216 */
[----:B------:R-:W-:Y:S01]  /*02f0*/  CS2R R16, SRZ ;  /* 0x0000000000107805 */ /* 0x000fe2000001ff00 */
[----:B------:R1:W3:Y:S05]  /*0300*/  @!P0 LDG.E.EL.128 R12, desc[UR6][R26.64] ;  /* 0x000000061a0c8981 */ /* 0x0002ea000c2e1d00 */
[----:B------:R5:W3:Y:S01]  /*0310*/  @!P0 LDG.E.EL.128 R16, desc[UR6][R22.64] ;  /* 0x0000000616108981 */ /* 0x000ae2000c2e1d00 */
[----:B------:R-:W5:Y:S01]  /*0320*/  S2R R29, SR_TID.X ;  /* 0x00000000001d7919 */ /* 0x000f620000002100 */
[----:B------:R-:W-:Y:S01]  /*0330*/  SHF.R.U32.HI R20, RZ, 0x6, R20 ;  /* 0x00000006ff147819 */ /* 0x000fe20000011614 */
[----:B-1----:R-:W1:Y:S01]  /*0340*/  LDC.64 R26, c[0x0][0x220] ;  /* 0x00008800ff1a7b82 */ /* 0x002e620000000a00 */
[----:B0----5:R-:W-:-:S04]  /*0350*/  SHF.R.U32.HI R29, RZ, 0x2, R29 ;  /* 0x00000002ff1d7819 */ /* 0x021fc8000001161d */
[----:B------:R-:W-:-:S05]  /*0360*/  LOP3.LUT R22, R29, 0x30, RZ, 0xc0, !PT ;  /* 0x000000301d167812 */ /* 0x000fca00078ec0ff */
[----:B------:R-:W-:Y:S01]  /*0370*/  VIADD R23, R22, UR4 ;  /* 0x0000000416177c36 */ /* 0x000fe20008000000 */
[----:B--2---:R-:W-:Y:S04]  /*0380*/  STS [R21], R4 ;  /* 0x0000000415007388 */ /* 0x004fe80000000800 */
[----:B------:R0:W-:Y:S04]  /*0390*/  STS [R24+0x400], R5 ;  /* 0x0004000518007388 */ /* 0x0001e80000000800 */
[----:B------:R2:W-:Y:S04]  /*03a0*/  STS [R25+0x800], R6 ;  /* 0x0008000619007388 */ /* 0x0005e80000000800 */
[----:B------:R5:W-:Y:S01]  /*03b0*/  STS [R28+0xc00], R7 ;  /* 0x000c00071c007388 */ /* 0x000be20000000800 */
[----:B0-----:R-:W0:Y:S03]  /*03c0*/  LDC.64 R4, c[0x0][0x218] ;  /* 0x00008600ff047b82 */ /* 0x001e260000000a00 */
[----:B----4-:R-:W-:Y:S04]  /*03d0*/  STS [R21+0x100], R8 ;  /* 0x0001000815007388 */ /* 0x010fe80000000800 */
[----:B------:R4:W-:Y:S04]  /*03e0*/  STS [R24+0x500], R9 ;  /* 0x0005000918007388 */ /* 0x0009e80000000800 */
[----:B------:R-:W-:Y:S04]  /*03f0*/  STS [R25+0x900], R10 ;  /* 0x0009000a19007388 */ /* 0x000fe80000000800 */
[----:B------:R-:W-:Y:S04]  /*0400*/  STS [R28+0xd00], R11 ;  /* 0x000d000b1c007388 */ /* 0x000fe80000000800 */
[----:B---3--:R-:W-:Y:S04]  /*0410*/  STS [R21+0x200], R12 ;  /* 0x0002000c15007388 */ /* 0x008fe80000000800 */
[----:B------:R-:W-:Y:S04]  /*0420*/  STS [R24+0x600], R13 ;  /* 0x0006000d18007388 */ /* 0x000fe80000000800 */
[----:B------:R3:W-:Y:S04]  /*0430*/  STS [R25+0xa00], R14 ;  /* 0x000a000e19007388 */ /* 0x0007e80000000800 */
[----:B------:R-:W-:Y:S04]  /*0440*/  STS [R28+0xe00], R15 ;  /* 0x000e000f1c007388 */ /* 0x000fe80000000800 */
[----:B------:R-:W-:Y:S04]  /*0450*/  STS [R21+0x300], R16 ;  /* 0x0003001015007388 */ /* 0x000fe80000000800 */
[----:B------:R0:W-:Y:S04]  /*0460*/  STS [R24+0x700], R17 ;  /* 0x0007001118007388 */ /* 0x0001e80000000800 */
[----:B------:R-:W-:Y:S04]  /*0470*/  STS [R25+0xb00], R18 ;  /* 0x000b001219007388 */ /* 0x000fe80000000800 */
[----:B------:R0:W-:Y:S01]  /*0480*/  STS [R28+0xf00], R19 ;  /* 0x000f00131c007388 */ /* 0x0001e20000000800 */
[----:B--2---:R-:W-:-:S02]  /*0490*/  LOP3.LUT R6, R0, 0x3fc, RZ, 0xc0, !PT ;  /* 0x000003fc00067812 */ /* 0x004fc400078ec0ff */
[----:B-----5:R-:W-:Y:S02]  /*04a0*/  LOP3.LUT R7, R0, 0xfc, RZ, 0xc0, !PT ;  /* 0x000000fc00077812 */ /* 0x020fe400078ec0ff */
[C---:B----4-:R-:W-:Y:S02]  /*04b0*/  LOP3.LUT R9, R6.reuse, 0x400, RZ, 0xfc, !PT ;  /* 0x0000040006097812 */ /* 0x050fe400078efcff */
[--C-:B------:R-:W-:Y:S02]  /*04c0*/  PRMT R0, R7, 0x6540, R2.reuse ;  /* 0x0000654007007816 */ /* 0x100fe40000000002 */
[----:B------:R-:W-:Y:S02]  /*04d0*/  SHF.R.U32.HI R7, RZ, 0x4, R9 ;  /* 0x00000004ff077819 */ /* 0x000fe40000011609 */
[----:B---3--:R-:W-:Y:S02]  /*04e0*/  SHF.R.S32.HI R14, RZ, 0x17, R2 ;  /* 0x00000017ff0e7819 */ /* 0x008fe40000011402 */
[----:B------:R-:W-:-:S02]  /*04f0*/  LOP3.LUT R12, R6, 0x800, RZ, 0xfc, !PT ;  /* 0x00000800060c7812 */ /* 0x000fc400078efcff */
[C---:B------:R-:W-:Y:S02]  /*0500*/  LOP3.LUT R13, R6.reuse, 0xc00, RZ, 0xfc, !PT ;  /* 0x00000c00060d7812 */ /* 0x040fe400078efcff */
[----:B------:R-:W-:Y:S01]  /*0510*/  LOP3.LUT R2, R7, 0x70, RZ, 0xc0, !PT ;  /* 0x0000007007027812 */ /* 0x000fe200078ec0ff */
[----:B------:R-:W-:Y:S01]  /*0520*/  IMAD R8, R6, 0x4, R23 ;  /* 0x0000000406087824 */ /* 0x000fe200078e0217 */
[----:B------:R-:W-:Y:S01]  /*0530*/  BAR.SYNC.DEFER_BLOCKING 0x0 ;  /* 0x0000000000007b1d */ /* 0x000fe20000010000 */
[----:B------:R-:W-:Y:S02]  /*0540*/  SGXT R7, R14, 0x1 ;  /* 0x000000010e07781a */ /* 0x000fe40000000200 */
[----:B------:R-:W-:Y:S02]  /*0550*/  SHF.R.U32.HI R12, RZ, 0x4, R12 ;  /* 0x00000004ff0c7819 */ /* 0x000fe4000001160c */
[----:B------:R-:W-:Y:S01]  /*0560*/  SHF.R.U32.HI R14, RZ, 0x4, R13 ;  /* 0x00000004ff0e7819 */ /* 0x000fe2000001160d */
[----:B------:R-:W-:Y:S01]  /*0570*/  VIADD R13, R2, UR4 ;  /* 0x00000004020d7c36 */ /* 0x000fe20008000000 */
[----:B------:R-:W-:-:S02]  /*0580*/  LOP3.LUT R12, R12, 0xb0, RZ, 0xc0, !PT ;  /* 0x000000b00c0c7812 */ /* 0x000fc400078ec0ff */
[----:B------:R-:W-:Y:S01]  /*0590*/  LOP3.LUT R14, R14, 0xf0, RZ, 0xc0, !PT ;  /* 0x000000f00e0e7812 */ /* 0x000fe200078ec0ff */
[----:B------:R-:W-:Y:S01]  /*05a0*/  IMAD R13, R6, 0x4, R13 ;  /* 0x00000004060d7824 */ /* 0x000fe200078e020d */
[----:B------:R-:W-:Y:S01]  /*05b0*/  LEA.HI R7, R7, R0, RZ, 0x9 ;  /* 0x0000000007077211 */ /* 0x000fe200078f48ff */
[----:B0-----:R-:W-:Y:S02]  /*05c0*/  VIADD R17, R12, UR4 ;  /* 0x000000040c117c36 */ /* 0x001fe40008000000 */
[----:B------:R-:W-:Y:S01]  /*05d0*/  VIADD R19, R14, UR4 ;  /* 0x000000040e137c36 */ /* 0x000fe20008000000 */
[----:B------:R-:W-:Y:S01]  /*05e0*/  SGXT.U32 R2, R20, 0x2 ;  /* 0x000000021402781a */ /* 0x000fe20000000000 */
[C---:B------:R-:W-:Y:S01]  /*05f0*/  IMAD R20, R6.reuse, 0x4, R17 ;  /* 0x0000000406147824 */ /* 0x040fe200078e0211 */
[----:B------:R-:W0:Y:S01]  /*0600*/  LDS.128 R8, [R8] ;  /* 0x0000000008087984 */ /* 0x000e220000000c00 */
[----:B------:R-:W-:Y:S02]  /*0610*/  IMAD.SHL.U32 R16, R7, 0x40, RZ ;  /* 0x0000004007107824 */ /* 0x000fe400078e00ff */
[----:B------:R-:W-:Y:S01]  /*0620*/  IMAD R19, R6, 0x4, R19 ;  /* 0x0000000406137824 */ /* 0x000fe200078e0213 */
[----:B------:R-:W2:Y:S01]  /*0630*/  LDS.128 R12, [R13+0x1000] ;  /* 0x001000000d0c7984 */ /* 0x000ea20000000c00 */
[----:B------:R-:W-:-:S02]  /*0640*/  LOP3.LUT R2, R3, R2, RZ, 0xfc, !PT ;  /* 0x0000000203027212 */ /* 0x000fc400078efcff */
[----:B------:R-:W-:Y:S01]  /*0650*/  LOP3.LUT R3, R16, 0xffff8000, RZ, 0xc0, !PT ;  /* 0xffff800010037812 */ /* 0x000fe200078ec0ff */
[----:B------:R-:W3:Y:S04]  /*0660*/  LDS.128 R20, [R20+0x2000] ;  /* 0x0020000014147984 */ /* 0x000ee80000000c00 */
[----:B------:R-:W4:Y:S01]  /*0670*/  LDS.128 R16, [R19+0x3000] ;  /* 0x0030000013107984 */ /* 0x000f220000000c00 */
[----:B------:R-:W-:Y:S02]  /*0680*/  LOP3.LUT R25, R7, 0xfffffe00, RZ, 0xc0, !PT ;  /* 0xfffffe0007197812 */ /* 0x000fe400078ec0ff */
[----:B------:R-:W-:Y:S02]  /*0690*/  ISETP.GE.AND P0, PT, R2, 0x40, PT ;  /* 0x000000400200780c */ /* 0x000fe40003f06270 */
[----:B------:R-:W-:-:S02]  /*06a0*/  IADD3 R25, R3, R0, -R25 ;  /* 0x0000000003197210 */ /* 0x000fc40007ffe819 */
[----:B------:R-:W-:-:S03]  /*06b0*/  LOP3.LUT R24, R2, 0x4, RZ, 0xfc, !PT ;  /* 0x0000000402187812 */ /* 0x000fc600078efcff */
[----:B------:R-:W-:Y:S01]  /*06c0*/  IMAD R0, R2, 0x200, R25 ;  /* 0x0000020002007824 */ /* 0x000fe200078e0219 */
[----:B------:R-:W-:Y:S02]  /*06d0*/  ISETP.GE.AND P1, PT, R24, 0x40, PT ;  /* 0x000000401800780c */ /* 0x000fe40003f26270 */
[----:B------:R-:W-:Y:S01]  /*06e0*/  LOP3.LUT R28, R2, 0x8, RZ, 0xfc, !PT ;  /* 0x00000008021c7812 */ /* 0x000fe200078efcff */
[----:B------:R-:W-:Y:S01]  /*06f0*/  IMAD.WIDE R6, R0, 0x4, R4 ;  /* 0x0000000400067825 */ /* 0x000fe200078e0204 */
[----:B------:R-:W-:-:S03]  /*0700*/  LOP3.LUT R2, R2, 0xc, RZ, 0xfc, !PT ;  /* 0x0000000c02027812 */ /* 0x000fc600078efcff */
[--C-:B------:R-:W-:Y:S01]  /*0710*/  IMAD R3, R24, 0x200, R25.reuse ;  /* 0x0000020018037824 */ /* 0x100fe200078e0219 */
[----:B------:R-:W-:Y:S02]  /*0720*/  ISETP.GE.AND P2, PT, R28, 0x40, PT ;  /* 0x000000401c00780c */ /* 0x000fe40003f46270 */
[----:B------:R-:W-:Y:S01]  /*0730*/  ISETP.GE.AND P3, PT, R2, 0x40, PT ;  /* 0x000000400200780c */ /* 0x000fe20003f66270 */
[----:B0-----:R0:W-:Y:S02]  /*0740*/  @!P0 STG.E.128 desc[UR6][R6.64], R8 ;  /* 0x0000000806008986 */ /* 0x0011e4000c101d06 */
[----:B0-----:R-:W-:Y:S02]  /*0750*/  IMAD R7, R28, 0x200, R25 ;  /* 0x000002001c077824 */ /* 0x001fe400078e0219 */
[----:B------:R-:W-:-:S04]  /*0760*/  IMAD.WIDE R28, R3, 0x4, R4 ;  /* 0x00000004031c7825 */ /* 0x000fc800078e0204 */
[----:B------:R-:W-:Y:S01]  /*0770*/  IMAD R25, R2, 0x200, R25 ;  /* 0x0000020002197824 */ /* 0x000fe200078e0219 */
[----:B--2---:R0:W-:Y:S01]  /*0780*/  @!P1 STG.E.128 desc[UR6][R28.64], R12 ;  /* 0x0000000c1c009986 */ /* 0x0041e2000c101d06 */
[----:B-1----:R-:W-:-:S04]  /*0790*/  IMAD.WIDE R2, R3, 0x4, R26 ;  /* 0x0000000403027825 */ /* 0x002fc800078e021a */
[----:B0-----:R-:W-:-:S04]  /*07a0*/  IMAD.WIDE R28, R7, 0x4, R4 ;  /* 0x00000004071c7825 */ /* 0x001fc800078e0204 */
[----:B------:R-:W-:Y:S01]  /*07b0*/  IMAD.WIDE R4, R25, 0x4, R4 ;  /* 0x0000000419047825 */ /* 0x000fe200078e0204 */
[----:B---3--:R-:W-:Y:S04]  /*07c0*/  @!P2 STG.E.128 desc[UR6][R28.64], R20 ;  /* 0x000000141c00a986 */ /* 0x008fe8000c101d06 */
[----:B----4-:R0:W-:Y:S01]  /*07d0*/  @!P3 STG.E.128 desc[UR6][R4.64], R16 ;  /* 0x000000100400b986 */ /* 0x0101e2000c101d06 */
[----:B------:R-:W-:-:S04]  /*07e0*/  IMAD.WIDE R6, R7, 0x4, R26 ;  /* 0x0000000407067825 */ /* 0x000fc800078e021a */
[----:B0-----:R-:W-:-:S05]  /*07f0*/  IMAD.WIDE R4, R0, 0x4, R26 ;  /* 0x0000000400047825 */ /* 0x001fca00078e021a */
[----:B------:R0:W-:Y:S04]  /*0800*/  @!P0 STG.E.128 desc[UR6][R4.64], R8 ;  /* 0x0000000804008986 */ /* 0x0001e8000c101d06 */
[----:B------:R0:W-:Y:S01]  /*0810*/  @!P1 STG.E.128 desc[UR6][R2.64], R12 ;  /* 0x0000000c02009986 */ /* 0x0001e2000c101d06 */
[----:B------:R-:W-:-:S03]  /*0820*/  IMAD.WIDE R26, R25, 0x4, R26 ;  /* 0x00000004191a7825 */ /* 0x000fc600078e021a */
[----:B------:R0:W-:Y:S02]  /*0830*/  @!P2 STG.E.128 desc[UR6][R6.64], R20 ;  /* 0x000000140600a986 */ /* 0x0001e4000c101d06 */
[----:B0-----:R-:W-:Y:S05]  /*0840*/  @P3 EXIT ;  /* 0x000000000000394d */ /* 0x001fea0003800000 */
[----:B------:R-:W-:Y:S01]  /*0850*/  STG.E.128 desc[UR6][R26.64], R16 ;  /* 0x000000101a007986 */ /* 0x000fe2000c101d06 */
[----:B------:R-:W-:Y:S05]  /*0860*/  EXIT ;  /* 0x000000000000794d */ /* 0x000fea0003800000 */
.L_x_0:
[----:B------:R-:W-:-:S00]  /*0870*/  BRA `(.L_x_0) ;  /* 0xfffffffc00fc7947 */ /* 0x000fc0000383ffff */
[----:B------:R-:W-:-:S00]  /*0880*/  NOP ;  /* 0x0000000000007918 */ /* 0x000fc00000000000 */
[----:B------:R-:W-:-:S00]  /*0890*/  NOP ;  /* 0x0000000000007918 */ /* 0x000fc00000000000 */
[----:B------:R-:W-:-:S00]  /*08a0*/  NOP ;  /* 0x0000000000007918 */ /* 0x000fc00000000000 */
[----:B------:R-:W-:-:S00]  /*08b0*/  NOP ;  /* 0x0000000000007918 */ /* 0x000fc00000000000 */
[----:B------:R-:W-:-:S00]  /*08c0*/  NOP ;  /* 0x0000000000007918 */ /* 0x000fc00000000000 */
[----:B------:R-:W-:-:S00]  /*08d0*/  NOP ;  /* 0x0000000000007918 */ /* 0x000fc00000000000 */
[----:B------:R-:W-:-:S00]  /*08e0*/  NOP ;  /* 0x0000000000007918 */ /* 0x000fc00000000000 */
[----:B------:R-:W-:-:S00]  /*08f0*/  NOP ;  /* 0x0000000000007918 */ /* 0x000fc00000000000 */
.L_x_1:


//--------------------- .nv.shared.triton_poi_fused_convolution_24 --------------------------
	.section	.nv.shared.triton_poi_fused_convolution_24,"aw",@nobits
	.sectionflags	@""
	.align	16
	.zero		1024


//--------------------- .nv.constant0.triton_poi_fused_convolution_24 --------------------------
	.section	.nv.constant0.triton_poi_fused_convolution_24,"a",@progbits
	.sectionflags	@""
	.align	4
.nv.constant0.triton_poi_fused_convolution_24:
	.zero		560
